//
// Generated by NVIDIA NVVM Compiler
//
// Compiler Build ID: CL-36424714
// Cuda compilation tools, release 13.0, V13.0.88
// Based on NVVM 20.0.0
//

.version 9.0
.target sm_100
.address_size 64

	// .globl	_Z26sparseMatrixVectorSetFlagsPjPKjj

.visible .entry _Z26sparseMatrixVectorSetFlagsPjPKjj(
	.param .u64 .ptr .align 1 _Z26sparseMatrixVectorSetFlagsPjPKjj_param_0,
	.param .u64 .ptr .align 1 _Z26sparseMatrixVectorSetFlagsPjPKjj_param_1,
	.param .u32 _Z26sparseMatrixVectorSetFlagsPjPKjj_param_2
)
{
	.reg .pred 	%p<17>;
	.reg .b32 	%r<49>;
	.reg .b64 	%rd<69>;

	ld.param.u64 	%rd3, [_Z26sparseMatrixVectorSetFlagsPjPKjj_param_0];
	ld.param.u64 	%rd4, [_Z26sparseMatrixVectorSetFlagsPjPKjj_param_1];
	ld.param.u32 	%r12, [_Z26sparseMatrixVectorSetFlagsPjPKjj_param_2];
	cvta.to.global.u64 	%rd1, %rd3;
	cvta.to.global.u64 	%rd2, %rd4;
	mov.u32 	%r1, %ctaid.x;
	mov.u32 	%r2, %ntid.x;
	mul.lo.s32 	%r13, %r2, %r1;
	shl.b32 	%r14, %r13, 3;
	mov.u32 	%r15, %tid.x;
	add.s32 	%r3, %r14, %r15;
	mov.u32 	%r16, %nctaid.x;
	add.s32 	%r4, %r16, -1;
	setp.ne.s32 	%p1, %r1, %r4;
	@%p1 bra 	$L__BB0_3;
	setp.ge.u32 	%p2, %r3, %r12;
	@%p2 bra 	$L__BB0_4;
	mul.wide.u32 	%rd9, %r3, 4;
	add.s64 	%rd10, %rd2, %rd9;
	ld.global.u32 	%r19, [%rd10];
	mul.wide.u32 	%rd11, %r19, 4;
	add.s64 	%rd12, %rd1, %rd11;
	mov.b32 	%r20, 1;
	st.global.u32 	[%rd12], %r20;
	bra.uni 	$L__BB0_4;
$L__BB0_3:
	mul.wide.u32 	%rd5, %r3, 4;
	add.s64 	%rd6, %rd2, %rd5;
	ld.global.u32 	%r17, [%rd6];
	mul.wide.u32 	%rd7, %r17, 4;
	add.s64 	%rd8, %rd1, %rd7;
	mov.b32 	%r18, 1;
	st.global.u32 	[%rd8], %r18;
$L__BB0_4:
	setp.eq.s32 	%p3, %r1, %r4;
	add.s32 	%r5, %r3, %r2;
	@%p3 bra 	$L__BB0_6;
	mul.wide.u32 	%rd13, %r5, 4;
	add.s64 	%rd14, %rd2, %rd13;
	ld.global.u32 	%r21, [%rd14];
	mul.wide.u32 	%rd15, %r21, 4;
	add.s64 	%rd16, %rd1, %rd15;
	mov.b32 	%r22, 1;
	st.global.u32 	[%rd16], %r22;
	bra.uni 	$L__BB0_8;
$L__BB0_6:
	setp.ge.u32 	%p4, %r5, %r12;
	@%p4 bra 	$L__BB0_8;
	mul.wide.u32 	%rd17, %r5, 4;
	add.s64 	%rd18, %rd2, %rd17;
	ld.global.u32 	%r23, [%rd18];
	mul.wide.u32 	%rd19, %r23, 4;
	add.s64 	%rd20, %rd1, %rd19;
	mov.b32 	%r24, 1;
	st.global.u32 	[%rd20], %r24;
$L__BB0_8:
	setp.eq.s32 	%p5, %r1, %r4;
	add.s32 	%r6, %r5, %r2;
	@%p5 bra 	$L__BB0_10;
	mul.wide.u32 	%rd21, %r6, 4;
	add.s64 	%rd22, %rd2, %rd21;
	ld.global.u32 	%r25, [%rd22];
	mul.wide.u32 	%rd23, %r25, 4;
	add.s64 	%rd24, %rd1, %rd23;
	mov.b32 	%r26, 1;
	st.global.u32 	[%rd24], %r26;
	bra.uni 	$L__BB0_12;
$L__BB0_10:
	setp.ge.u32 	%p6, %r6, %r12;
	@%p6 bra 	$L__BB0_12;
	mul.wide.u32 	%rd25, %r6, 4;
	add.s64 	%rd26, %rd2, %rd25;
	ld.global.u32 	%r27, [%rd26];
	mul.wide.u32 	%rd27, %r27, 4;
	add.s64 	%rd28, %rd1, %rd27;
	mov.b32 	%r28, 1;
	st.global.u32 	[%rd28], %r28;
$L__BB0_12:
	setp.eq.s32 	%p7, %r1, %r4;
	add.s32 	%r7, %r6, %r2;
	@%p7 bra 	$L__BB0_14;
	mul.wide.u32 	%rd29, %r7, 4;
	add.s64 	%rd30, %rd2, %rd29;
	ld.global.u32 	%r29, [%rd30];
	mul.wide.u32 	%rd31, %r29, 4;
	add.s64 	%rd32, %rd1, %rd31;
	mov.b32 	%r30, 1;
	st.global.u32 	[%rd32], %r30;
	bra.uni 	$L__BB0_16;
$L__BB0_14:
	setp.ge.u32 	%p8, %r7, %r12;
	@%p8 bra 	$L__BB0_16;
	mul.wide.u32 	%rd33, %r7, 4;
	add.s64 	%rd34, %rd2, %rd33;
	ld.global.u32 	%r31, [%rd34];
	mul.wide.u32 	%rd35, %r31, 4;
	add.s64 	%rd36, %rd1, %rd35;
	mov.b32 	%r32, 1;
	st.global.u32 	[%rd36], %r32;
$L__BB0_16:
	setp.eq.s32 	%p9, %r1, %r4;
	add.s32 	%r8, %r7, %r2;
	@%p9 bra 	$L__BB0_18;
	mul.wide.u32 	%rd37, %r8, 4;
	add.s64 	%rd38, %rd2, %rd37;
	ld.global.u32 	%r33, [%rd38];
	mul.wide.u32 	%rd39, %r33, 4;
	add.s64 	%rd40, %rd1, %rd39;
	mov.b32 	%r34, 1;
	st.global.u32 	[%rd40], %r34;
	bra.uni 	$L__BB0_20;
$L__BB0_18:
	setp.ge.u32 	%p10, %r8, %r12;
	@%p10 bra 	$L__BB0_20;
	mul.wide.u32 	%rd41, %r8, 4;
	add.s64 	%rd42, %rd2, %rd41;
	ld.global.u32 	%r35, [%rd42];
	mul.wide.u32 	%rd43, %r35, 4;
	add.s64 	%rd44, %rd1, %rd43;
	mov.b32 	%r36, 1;
	st.global.u32 	[%rd44], %r36;
$L__BB0_20:
	setp.eq.s32 	%p11, %r1, %r4;
	add.s32 	%r9, %r8, %r2;
	@%p11 bra 	$L__BB0_22;
	mul.wide.u32 	%rd45, %r9, 4;
	add.s64 	%rd46, %rd2, %rd45;
	ld.global.u32 	%r37, [%rd46];
	mul.wide.u32 	%rd47, %r37, 4;
	add.s64 	%rd48, %rd1, %rd47;
	mov.b32 	%r38, 1;
	st.global.u32 	[%rd48], %r38;
	bra.uni 	$L__BB0_24;
$L__BB0_22:
	setp.ge.u32 	%p12, %r9, %r12;
	@%p12 bra 	$L__BB0_24;
	mul.wide.u32 	%rd49, %r9, 4;
	add.s64 	%rd50, %rd2, %rd49;
	ld.global.u32 	%r39, [%rd50];
	mul.wide.u32 	%rd51, %r39, 4;
	add.s64 	%rd52, %rd1, %rd51;
	mov.b32 	%r40, 1;
	st.global.u32 	[%rd52], %r40;
$L__BB0_24:
	setp.eq.s32 	%p13, %r1, %r4;
	add.s32 	%r10, %r9, %r2;
	@%p13 bra 	$L__BB0_26;
	mul.wide.u32 	%rd53, %r10, 4;
	add.s64 	%rd54, %rd2, %rd53;
	ld.global.u32 	%r41, [%rd54];
	mul.wide.u32 	%rd55, %r41, 4;
	add.s64 	%rd56, %rd1, %rd55;
	mov.b32 	%r42, 1;
	st.global.u32 	[%rd56], %r42;
	bra.uni 	$L__BB0_28;
$L__BB0_26:
	setp.ge.u32 	%p14, %r10, %r12;
	@%p14 bra 	$L__BB0_28;
	mul.wide.u32 	%rd57, %r10, 4;
	add.s64 	%rd58, %rd2, %rd57;
	ld.global.u32 	%r43, [%rd58];
	mul.wide.u32 	%rd59, %r43, 4;
	add.s64 	%rd60, %rd1, %rd59;
	mov.b32 	%r44, 1;
	st.global.u32 	[%rd60], %r44;
$L__BB0_28:
	setp.eq.s32 	%p15, %r1, %r4;
	add.s32 	%r11, %r10, %r2;
	@%p15 bra 	$L__BB0_30;
	mul.wide.u32 	%rd61, %r11, 4;
	add.s64 	%rd62, %rd2, %rd61;
	ld.global.u32 	%r45, [%rd62];
	mul.wide.u32 	%rd63, %r45, 4;
	add.s64 	%rd64, %rd1, %rd63;
	mov.b32 	%r46, 1;
	st.global.u32 	[%rd64], %r46;
	bra.uni 	$L__BB0_32;
$L__BB0_30:
	setp.ge.u32 	%p16, %r11, %r12;
	@%p16 bra 	$L__BB0_32;
	mul.wide.u32 	%rd65, %r11, 4;
	add.s64 	%rd66, %rd2, %rd65;
	ld.global.u32 	%r47, [%rd66];
	mul.wide.u32 	%rd67, %r47, 4;
	add.s64 	%rd68, %rd1, %rd67;
	mov.b32 	%r48, 1;
	st.global.u32 	[%rd68], %r48;
$L__BB0_32:
	bar.sync 	0;
	ret;

}


// ===== COMPILED SASS (sm_100) =====

	.target	sm_100

	.elftype	@"ET_EXEC"


//--------------------- .note.nv.tkinfo           --------------------------
	.section	.note.nv.tkinfo,"",@"SHT_NOTE"
	.sectionflags	@"SHF_NOTE_NV_TKINFO"
	.tkinfo
        /*0018*/ 	.word	0x00000002
        /*0030*/ 	.string	""
        /*0030*/ 	.string	"ptxas"
        /*0030*/ 	.string	"Cuda compilation tools, release 13.0, V13.0.88"
        /*0030*/ 	.string	"Build cuda_13.0.r13.0/compiler.36424714_0"
        /*0030*/ 	.string	"-arch sm_100 -m 64 "



//--------------------- .note.nv.cuinfo           --------------------------
	.section	.note.nv.cuinfo,"",@"SHT_NOTE"
	.sectionflags	@"SHF_NOTE_NV_CUINFO"
        /*0018*/ 	.short	0x0002
        /*001a*/ 	.short	0x0064
        /*001c*/ 	.short	0x0082
	.zero		2


//--------------------- .nv.info                  --------------------------
	.section	.nv.info,"",@"SHT_CUDA_INFO"
	.align	4


	//----- nvinfo : EIATTR_REGCOUNT
	.align		4
        /*0000*/ 	.byte	0x04, 0x2f
        /*0002*/ 	.short	(.L_1 - .L_0)
	.align		4
.L_0:
        /*0004*/ 	.word	index@(_Z26sparseMatrixVectorSetFlagsPjPKjj)
        /*0008*/ 	.word	0x0000000c


	//----- nvinfo : EIATTR_FRAME_SIZE
	.align		4
.L_1:
        /*000c*/ 	.byte	0x04, 0x11
        /*000e*/ 	.short	(.L_3 - .L_2)
	.align		4
.L_2:
        /*0010*/ 	.word	index@(_Z26sparseMatrixVectorSetFlagsPjPKjj)
        /*0014*/ 	.word	0x00000000


	//----- nvinfo : EIATTR_MIN_STACK_SIZE
	.align		4
.L_3:
        /*0018*/ 	.byte	0x04, 0x12
        /*001a*/ 	.short	(.L_5 - .L_4)
	.align		4
.L_4:
        /*001c*/ 	.word	index@(_Z26sparseMatrixVectorSetFlagsPjPKjj)
        /*0020*/ 	.word	0x00000000
.L_5:


//--------------------- .nv.compat                --------------------------
	.section	.nv.compat,"",@"SHT_CUDA_COMPAT_INFO"
	.align	4
        /*0000*/ 	.byte	0x02, 0x09, 0x00, 0x00, 0x02, 0x02, 0x01, 0x00, 0x02, 0x05, 0x05, 0x00, 0x03, 0x07, 0x01, 0x01
        /*0010*/ 	.byte	0x02, 0x03, 0x00, 0x00, 0x02, 0x06, 0x01, 0x00, 0x04, 0x0b, 0x08, 0x00, 0x09, 0x00, 0x00, 0x00
        /*0020*/ 	.byte	0x00, 0x00, 0x00, 0x00


//--------------------- .nv.info._Z26sparseMatrixVectorSetFlagsPjPKjj --------------------------
	.section	.nv.info._Z26sparseMatrixVectorSetFlagsPjPKjj,"",@"SHT_CUDA_INFO"
	.sectionflags	@""
	.align	4


	//----- nvinfo : EIATTR_CUDA_API_VERSION
	.align		4
        /*0000*/ 	.byte	0x04, 0x37
        /*0002*/ 	.short	(.L_7 - .L_6)
.L_6:
        /*0004*/ 	.word	0x00000082


	//----- nvinfo : EIATTR_KPARAM_INFO
	.align		4
.L_7:
        /*0008*/ 	.byte	0x04, 0x17
        /*000a*/ 	.short	(.L_9 - .L_8)
.L_8:
        /*000c*/ 	.word	0x00000000
        /*0010*/ 	.short	0x0002
        /*0012*/ 	.short	0x0010
        /*0014*/ 	.byte	0x00, 0xf0, 0x11, 0x00


	//----- nvinfo : EIATTR_KPARAM_INFO
	.align		4
.L_9:
        /*0018*/ 	.byte	0x04, 0x17
        /*001a*/ 	.short	(.L_11 - .L_10)
.L_10:
        /*001c*/ 	.word	0x00000000
        /*0020*/ 	.short	0x0001
        /*0022*/ 	.short	0x0008
        /*0024*/ 	.byte	0x00, 0xf5, 0x21, 0x00


	//----- nvinfo : EIATTR_KPARAM_INFO
	.align		4
.L_11:
        /*0028*/ 	.byte	0x04, 0x17
        /*002a*/ 	.short	(.L_13 - .L_12)
.L_12:
        /*002c*/ 	.word	0x00000000
        /*0030*/ 	.short	0x0000
        /*0032*/ 	.short	0x0000
        /*0034*/ 	.byte	0x00, 0xf5, 0x21, 0x00


	//----- nvinfo : EIATTR_SPARSE_MMA_MASK
	.align		4
.L_13:
        /*0038*/ 	.byte	0x03, 0x50
        /*003a*/ 	.short	0x0000


	//----- nvinfo : EIATTR_MAXREG_COUNT
	.align		4
        /*003c*/ 	.byte	0x03, 0x1b
        /*003e*/ 	.short	0x00ff


	//----- nvinfo : EIATTR_NUM_BARRIERS
	.align		4
        /*0040*/ 	.byte	0x02, 0x4c
        /*0042*/ 	.byte	0x01
	.zero		1


	//----- nvinfo : EIATTR_MERCURY_ISA_VERSION
	.align		4
        /*0044*/ 	.byte	0x03, 0x5f
        /*0046*/ 	.short	0x0101


	//----- nvinfo : EIATTR_VRC_CTA_INIT_COUNT
	.align		4
        /*0048*/ 	.byte	0x02, 0x4a
	.zero		1
	.zero		1


	//----- nvinfo : EIATTR_EXIT_INSTR_OFFSETS
	.align		4
        /*004c*/ 	.byte	0x04, 0x1c
        /*004e*/ 	.short	(.L_15 - .L_14)


	//   ....[0]....
.L_14:
        /*0050*/ 	.word	0x00000bb0


	//----- nvinfo : EIATTR_CRS_STACK_SIZE
	.align		4
.L_15:
        /*0054*/ 	.byte	0x04, 0x1e
        /*0056*/ 	.short	(.L_17 - .L_16)
.L_16:
        /*0058*/ 	.word	0x00000000


	//----- nvinfo : EIATTR_CBANK_PARAM_SIZE
	.align		4
.L_17:
        /*005c*/ 	.byte	0x03, 0x19
        /*005e*/ 	.short	0x0014


	//----- nvinfo : EIATTR_PARAM_CBANK
	.align		4
        /*0060*/ 	.byte	0x04, 0x0a
        /*0062*/ 	.short	(.L_19 - .L_18)
	.align		4
.L_18:
        /*0064*/ 	.word	index@(.nv.constant0._Z26sparseMatrixVectorSetFlagsPjPKjj)
        /*0068*/ 	.short	0x0380
        /*006a*/ 	.short	0x0014


	//----- nvinfo : EIATTR_SW_WAR
	.align		4
.L_19:
        /*006c*/ 	.byte	0x04, 0x36
        /*006e*/ 	.short	(.L_21 - .L_20)
.L_20:
        /*0070*/ 	.word	0x00000008
.L_21:


//--------------------- .nv.callgraph             --------------------------
	.section	.nv.callgraph,"",@"SHT_CUDA_CALLGRAPH"
	.align	4
	.sectionentsize	8
	.align		4
        /*0000*/ 	.word	0x00000000
	.align		4
        /*0004*/ 	.word	0xffffffff
	.align		4
        /*0008*/ 	.word	0x00000000
	.align		4
        /*000c*/ 	.word	0xfffffffe
	.align		4
        /*0010*/ 	.word	0x00000000
	.align		4
        /*0014*/ 	.word	0xfffffffd
	.align		4
        /*0018*/ 	.word	0x00000000
	.align		4
        /*001c*/ 	.word	0xfffffffc


//--------------------- .text._Z26sparseMatrixVectorSetFlagsPjPKjj --------------------------
	.section	.text._Z26sparseMatrixVectorSetFlagsPjPKjj,"ax",@progbits
	.align	128
        .global         _Z26sparseMatrixVectorSetFlagsPjPKjj
        .type           _Z26sparseMatrixVectorSetFlagsPjPKjj,@function
        .size           _Z26sparseMatrixVectorSetFlagsPjPKjj,(.L_x_25 - _Z26sparseMatrixVectorSetFlagsPjPKjj)
        .other          _Z26sparseMatrixVectorSetFlagsPjPKjj,@"STO_CUDA_ENTRY STV_DEFAULT"
_Z26sparseMatrixVectorSetFlagsPjPKjj:
.text._Z26sparseMatrixVectorSetFlagsPjPKjj:
[----:B------:R-:W-:Y:S08]  /*0000*/  LDC R1, c[0x0][0x37c] ;  /* 0x0000df00ff017b82 */ /* 0x000ff00000000800 */
[----:B------:R-:W0:Y:S01]  /*0010*/  S2UR UR5, SR_CTAID.X ;  /* 0x00000000000579c3 */ /* 0x000e220000002500 */
[----:B------:R-:W1:Y:S01]  /*0020*/  S2R R7, SR_TID.X ;  /* 0x0000000000077919 */ /* 0x000e620000002100 */
[----:B------:R-:W-:Y:S01]  /*0030*/  BSSY.RECONVERGENT B0, `(.L_x_0) ;  /* 0x000001b000007945 */ /* 0x000fe20003800200 */
[----:B------:R-:W2:Y:S05]  /*0040*/  LDCU.64 UR6, c[0x0][0x358] ;  /* 0x00006b00ff0677ac */ /* 0x000eaa0008000a00 */
[----:B------:R-:W3:Y:S01]  /*0050*/  LDC R0, c[0x0][0x360] ;  /* 0x0000d800ff007b82 */ /* 0x000ee20000000800 */
[----:B------:R-:W4:Y:S02]  /*0060*/  LDCU UR4, c[0x0][0x370] ;  /* 0x00006e00ff0477ac */ /* 0x000f240008000800 */
[----:B----4-:R-:W-:-:S04]  /*0070*/  UIADD3 UR4, UPT, UPT, UR4, -0x1, URZ ;  /* 0xffffffff04047890 */ /* 0x010fc8000fffe0ff */
[----:B0-----:R-:W-:Y:S02]  /*0080*/  UISETP.NE.AND UP0, UPT, UR5, UR4, UPT ;  /* 0x000000040500728c */ /* 0x001fe4000bf05270 */
[----:B---3--:R-:W-:-:S05]  /*0090*/  IMAD R2, R0, UR5, RZ ;  /* 0x0000000500027c24 */ /* 0x008fca000f8e02ff */
[----:B-1----:R-:W-:Y:S02]  /*00a0*/  LEA R7, R2, R7, 0x3 ;  /* 0x0000000702077211 */ /* 0x002fe400078e18ff */
[----:B--2---:R-:W-:Y:S05]  /*00b0*/  BRA.U UP0, `(.L_x_1) ;  /* 0x00000001002c7547 */ /* 0x004fea000b800000 */
[----:B------:R-:W0:Y:S02]  /*00c0*/  LDCU UR8, c[0x0][0x390] ;  /* 0x00007200ff0877ac */ /* 0x000e240008000800 */
[----:B0-----:R-:W-:-:S13]  /*00d0*/  ISETP.GE.U32.AND P0, PT, R7, UR8, PT ;  /* 0x0000000807007c0c */ /* 0x001fda000bf06070 */
[----:B------:R-:W-:Y:S05]  /*00e0*/  @P0 BRA `(.L_x_2) ;  /* 0x00000000003c0947 */ /* 0x000fea0003800000 */
[----:B------:R-:W0:Y:S08]  /*00f0*/  LDC.64 R2, c[0x0][0x388] ;  /* 0x0000e200ff027b82 */ /* 0x000e300000000a00 */
[----:B------:R-:W1:Y:S01]  /*0100*/  LDC.64 R4, c[0x0][0x380] ;  /* 0x0000e000ff047b82 */ /* 0x000e620000000a00 */
[----:B0-----:R-:W-:-:S06]  /*0110*/  IMAD.WIDE.U32 R2, R7, 0x4, R2 ;  /* 0x0000000407027825 */ /* 0x001fcc00078e0002 */
[----:B------:R-:W1:Y:S01]  /*0120*/  LDG.E R3, desc[UR6][R2.64] ;  /* 0x0000000602037981 */ /* 0x000e62000c1e1900 */
[----:B------:R-:W-:Y:S02]  /*0130*/  HFMA2 R9, -RZ, RZ, 0, 5.9604644775390625e-08 ;  /* 0x00000001ff097431 */ /* 0x000fe400000001ff */
[----:B-1----:R-:W-:-:S05]  /*0140*/  IMAD.WIDE.U32 R4, R3, 0x4, R4 ;  /* 0x0000000403047825 */ /* 0x002fca00078e0004 */
[----:B------:R1:W-:Y:S01]  /*0150*/  STG.E desc[UR6][R4.64], R9 ;  /* 0x0000000904007986 */ /* 0x0003e2000c101906 */
[----:B------:R-:W-:Y:S05]  /*0160*/  BRA `(.L_x_2) ;  /* 0x00000000001c7947 */ /* 0x000fea0003800000 */
.L_x_1:
[----:B------:R-:W0:Y:S02]  /*0170*/  LDC.64 R2, c[0x0][0x388] ;  /* 0x0000e200ff027b82 */ /* 0x000e240000000a00 */
[----:B0-----:R-:W-:-:S06]  /*0180*/  IMAD.WIDE.U32 R4, R7, 0x4, R2 ;  /* 0x0000000407047825 */ /* 0x001fcc00078e0002 */
[----:B------:R-:W0:Y:S01]  /*0190*/  LDC.64 R2, c[0x0][0x380] ;  /* 0x0000e000ff027b82 */ /* 0x000e220000000a00 */
[----:B------:R-:W0:Y:S01]  /*01a0*/  LDG.E R5, desc[UR6][R4.64] ;  /* 0x0000000604057981 */ /* 0x000e22000c1e1900 */
[----:B------:R-:W-:Y:S01]  /*01b0*/  MOV R9, 0x1 ;  /* 0x0000000100097802 */ /* 0x000fe20000000f00 */
[----:B0-----:R-:W-:-:S05]  /*01c0*/  IMAD.WIDE.U32 R2, R5, 0x4, R2 ;  /* 0x0000000405027825 */ /* 0x001fca00078e0002 */
[----:B------:R0:W-:Y:S02]  /*01d0*/  STG.E desc[UR6][R2.64], R9 ;  /* 0x0000000902007986 */ /* 0x0001e4000c101906 */
.L_x_2:
[----:B------:R-:W-:Y:S05]  /*01e0*/  BSYNC.RECONVERGENT B0 ;  /* 0x0000000000007941 */ /* 0x000fea0003800200 */
.L_x_0:
[----:B------:R-:W-:Y:S01]  /*01f0*/  UISETP.NE.AND UP0, UPT, UR5, UR4, UPT ;  /* 0x000000040500728c */ /* 0x000fe2000bf05270 */
[----:B------:R-:W-:-:S08]  /*0200*/  IADD3 R7, PT, PT, R7, R0, RZ ;  /* 0x0000000007077210 */ /* 0x000fd00007ffe0ff */
[----:B------:R-:W-:Y:S05]  /*0210*/  BRA.U !UP0, `(.L_x_3) ;  /* 0x0000000108207547 */ /* 0x000fea000b800000 */
[----:B0-----:R-:W0:Y:S08]  /*0220*/  LDC.64 R2, c[0x0][0x388] ;  /* 0x0000e200ff027b82 */ /* 0x001e300000000a00 */
[----:B-1----:R-:W1:Y:S01]  /*0230*/  LDC.64 R4, c[0x0][0x380] ;  /* 0x0000e000ff047b82 */ /* 0x002e620000000a00 */
[----:B0-----:R-:W-:-:S06]  /*0240*/  IMAD.WIDE.U32 R2, R7, 0x4, R2 ;  /* 0x0000000407027825 */ /* 0x001fcc00078e0002 */
[----:B------:R-:W1:Y:S01]  /*0250*/  LDG.E R3, desc[UR6][R2.64] ;  /* 0x0000000602037981 */ /* 0x000e62000c1e1900 */
[----:B------:R-:W-:Y:S02]  /*0260*/  HFMA2 R9, -RZ, RZ, 0, 5.9604644775390625e-08 ;  /* 0x00000001ff097431 */ /* 0x000fe400000001ff */
[----:B-1----:R-:W-:-:S05]  /*0270*/  IMAD.WIDE.U32 R4, R3, 0x4, R4 ;  /* 0x0000000403047825 */ /* 0x002fca00078e0004 */
[----:B------:R0:W-:Y:S01]  /*0280*/  STG.E desc[UR6][R4.64], R9 ;  /* 0x0000000904007986 */ /* 0x0001e2000c101906 */
[----:B------:R-:W-:Y:S05]  /*0290*/  BRA `(.L_x_4) ;  /* 0x0000000000307947 */ /* 0x000fea0003800000 */
.L_x_3:
[----:B------:R-:W2:Y:S01]  /*02a0*/  LDCU UR4, c[0x0][0x390] ;  /* 0x00007200ff0477ac */ /* 0x000ea20008000800 */
[----:B------:R-:W-:Y:S01]  /*02b0*/  BSSY.RECONVERGENT B0, `(.L_x_4) ;  /* 0x000000a000007945 */ /* 0x000fe20003800200 */
[----:B--2---:R-:W-:-:S13]  /*02c0*/  ISETP.GE.U32.AND P0, PT, R7, UR4, PT ;  /* 0x0000000407007c0c */ /* 0x004fda000bf06070 */
[----:B------:R-:W-:Y:S05]  /*02d0*/  @P0 BRA `(.L_x_5) ;  /* 0x00000000001c0947 */ /* 0x000fea0003800000 */
[----:B0-----:R-:W1:Y:S02]  /*02e0*/  LDC.64 R2, c[0x0][0x388] ;  /* 0x0000e200ff027b82 */ /* 0x001e640000000a00 */
[----:B-1----:R-:W-:-:S06]  /*02f0*/  IMAD.WIDE.U32 R4, R7, 0x4, R2 ;  /* 0x0000000407047825 */ /* 0x002fcc00078e0002 */
[----:B------:R-:W0:Y:S01]  /*0300*/  LDC.64 R2, c[0x0][0x380] ;  /* 0x0000e000ff027b82 */ /* 0x000e220000000a00 */
[----:B------:R-:W0:Y:S01]  /*0310*/  LDG.E R5, desc[UR6][R4.64] ;  /* 0x0000000604057981 */ /* 0x000e22000c1e1900 */
[----:B------:R-:W-:Y:S01]  /*0320*/  MOV R9, 0x1 ;  /* 0x0000000100097802 */ /* 0x000fe20000000f00 */
[----:B0-----:R-:W-:-:S05]  /*0330*/  IMAD.WIDE.U32 R2, R5, 0x4, R2 ;  /* 0x0000000405027825 */ /* 0x001fca00078e0002 */
[----:B------:R2:W-:Y:S02]  /*0340*/  STG.E desc[UR6][R2.64], R9 ;  /* 0x0000000902007986 */ /* 0x0005e4000c101906 */
.L_x_5:
[----:B------:R-:W-:Y:S05]  /*0350*/  BSYNC.RECONVERGENT B0 ;  /* 0x0000000000007941 */ /* 0x000fea0003800200 */
.L_x_4:
[----:B------:R-:W-:Y:S01]  /*0360*/  IADD3 R7, PT, PT, R7, R0, RZ ;  /* 0x0000000007077210 */ /* 0x000fe20007ffe0ff */
[----:B------:R-:W-:Y:S06]  /*0370*/  BRA.U !UP0, `(.L_x_6) ;  /* 0x0000000108207547 */ /* 0x000fec000b800000 */
[----:B0-2---:R-:W0:Y:S08]  /*0380*/  LDC.64 R2, c[0x0][0x388] ;  /* 0x0000e200ff027b82 */ /* 0x005e300000000a00 */
[----:B-1----:R-:W1:Y:S01]  /*0390*/  LDC.64 R4, c[0x0][0x380] ;  /* 0x0000e000ff047b82 */ /* 0x002e620000000a00 */
[----:B0-----:R-:W-:-:S06]  /*03a0*/  IMAD.WIDE.U32 R2, R7, 0x4, R2 ;  /* 0x0000000407027825 */ /* 0x001fcc00078e0002 */
[----:B------:R-:W1:Y:S01]  /*03b0*/  LDG.E R3, desc[UR6][R2.64] ;  /* 0x0000000602037981 */ /* 0x000e62000c1e1900 */
[----:B------:R-:W-:Y:S02]  /*03c0*/  HFMA2 R9, -RZ, RZ, 0, 5.9604644775390625e-08 ;  /* 0x00000001ff097431 */ /* 0x000fe400000001ff */
[----:B-1----:R-:W-:-:S05]  /*03d0*/  IMAD.WIDE.U32 R4, R3, 0x4, R4 ;  /* 0x0000000403047825 */ /* 0x002fca00078e0004 */
[----:B------:R0:W-:Y:S01]  /*03e0*/  STG.E desc[UR6][R4.64], R9 ;  /* 0x0000000904007986 */ /* 0x0001e2000c101906 */
[----:B------:R-:W-:Y:S05]  /*03f0*/  BRA `(.L_x_7) ;  /* 0x0000000000307947 */ /* 0x000fea0003800000 */
.L_x_6:
[----:B------:R-:W3:Y:S01]  /*0400*/  LDCU UR4, c[0x0][0x390] ;  /* 0x00007200ff0477ac */ /* 0x000ee20008000800 */
[----:B------:R-:W-:Y:S01]  /*0410*/  BSSY.RECONVERGENT B0, `(.L_x_7) ;  /* 0x000000a000007945 */ /* 0x000fe20003800200 */
[----:B---3--:R-:W-:-:S13]  /*0420*/  ISETP.GE.U32.AND P0, PT, R7, UR4, PT ;  /* 0x0000000407007c0c */ /* 0x008fda000bf06070 */
[----:B------:R-:W-:Y:S05]  /*0430*/  @P0 BRA `(.L_x_8) ;  /* 0x00000000001c0947 */ /* 0x000fea0003800000 */
[----:B0-2---:R-:W1:Y:S02]  /*0440*/  LDC.64 R2, c[0x0][0x388] ;  /* 0x0000e200ff027b82 */ /* 0x005e640000000a00 */
[----:B-1----:R-:W-:-:S06]  /*0450*/  IMAD.WIDE.U32 R4, R7, 0x4, R2 ;  /* 0x0000000407047825 */ /* 0x002fcc00078e0002 */
[----:B------:R-:W0:Y:S01]  /*0460*/  LDC.64 R2, c[0x0][0x380] ;  /* 0x0000e000ff027b82 */ /* 0x000e220000000a00 */
[----:B------:R-:W0:Y:S01]  /*0470*/  LDG.E R5, desc[UR6][R4.64] ;  /* 0x0000000604057981 */ /* 0x000e22000c1e1900 */
[----:B------:R-:W-:Y:S01]  /*0480*/  MOV R9, 0x1 ;  /* 0x0000000100097802 */ /* 0x000fe20000000f00 */
[----:B0-----:R-:W-:-:S05]  /*0490*/  IMAD.WIDE.U32 R2, R5, 0x4, R2 ;  /* 0x0000000405027825 */ /* 0x001fca00078e0002 */
[----:B------:R3:W-:Y:S02]  /*04a0*/  STG.E desc[UR6][R2.64], R9 ;  /* 0x0000000902007986 */ /* 0x0007e4000c101906 */
.L_x_8:
[----:B------:R-:W-:Y:S05]  /*04b0*/  BSYNC.RECONVERGENT B0 ;  /* 0x0000000000007941 */ /* 0x000fea0003800200 */
.L_x_7:
[----:B------:R-:W-:Y:S01]  /*04c0*/  IADD3 R7, PT, PT, R7, R0, RZ ;  /* 0x0000000007077210 */ /* 0x000fe20007ffe0ff */
[----:B------:R-:W-:Y:S06]  /*04d0*/  BRA.U !UP0, `(.L_x_9) ;  /* 0x0000000108207547 */ /* 0x000fec000b800000 */
[----:B0-23--:R-:W0:Y:S08]  /*04e0*/  LDC.64 R2, c[0x0][0x388] ;  /* 0x0000e200ff027b82 */ /* 0x00de300000000a00 */
[----:B-1----:R-:W1:Y:S01]  /*04f0*/  LDC.64 R4, c[0x0][0x380] ;  /* 0x0000e000ff047b82 */ /* 0x002e620000000a00 */
[----:B0-----:R-:W-:-:S06]  /*0500*/  IMAD.WIDE.U32 R2, R7, 0x4, R2 ;  /* 0x0000000407027825 */ /* 0x001fcc00078e0002 */
[----:B------:R-:W1:Y:S01]  /*0510*/  LDG.E R3, desc[UR6][R2.64] ;  /* 0x0000000602037981 */ /* 0x000e62000c1e1900 */
[----:B------:R-:W-:Y:S02]  /*0520*/  HFMA2 R9, -RZ, RZ, 0, 5.9604644775390625e-08 ;  /* 0x00000001ff097431 */ /* 0x000fe400000001ff */
[----:B-1----:R-:W-:-:S05]  /*0530*/  IMAD.WIDE.U32 R4, R3, 0x4, R4 ;  /* 0x0000000403047825 */ /* 0x002fca00078e0004 */
[----:B------:R0:W-:Y:S01]  /*0540*/  STG.E desc[UR6][R4.64], R9 ;  /* 0x0000000904007986 */ /* 0x0001e2000c101906 */
[----:B------:R-:W-:Y:S05]  /*0550*/  BRA `(.L_x_10) ;  /* 0x0000000000307947 */ /* 0x000fea0003800000 */
.L_x_9:
[----:B------:R-:W4:Y:S01]  /*0560*/  LDCU UR4, c[0x0][0x390] ;  /* 0x00007200ff0477ac */ /* 0x000f220008000800 */
[----:B------:R-:W-:Y:S01]  /*0570*/  BSSY.RECONVERGENT B0, `(.L_x_10) ;  /* 0x000000a000007945 */ /* 0x000fe20003800200 */
[----:B----4-:R-:W-:-:S13]  /*0580*/  ISETP.GE.U32.AND P0, PT, R7, UR4, PT ;  /* 0x0000000407007c0c */ /* 0x010fda000bf06070 */
[----:B------:R-:W-:Y:S05]  /*0590*/  @P0 BRA `(.L_x_11) ;  /* 0x00000000001c0947 */ /* 0x000fea0003800000 */
[----:B0-23--:R-:W1:Y:S02]  /*05a0*/  LDC.64 R2, c[0x0][0x388] ;  /* 0x0000e200ff027b82 */ /* 0x00de640000000a00 */
[----:B-1----:R-:W-:-:S06]  /*05b0*/  IMAD.WIDE.U32 R4, R7, 0x4, R2 ;  /* 0x0000000407047825 */ /* 0x002fcc00078e0002 */
[----:B------:R-:W0:Y:S01]  /*05c0*/  LDC.64 R2, c[0x0][0x380] ;  /* 0x0000e000ff027b82 */ /* 0x000e220000000a00 */
[----:B------:R-:W0:Y:S01]  /*05d0*/  LDG.E R5, desc[UR6][R4.64] ;  /* 0x0000000604057981 */ /* 0x000e22000c1e1900 */
[----:B------:R-:W-:Y:S01]  /*05e0*/  MOV R9, 0x1 ;  /* 0x0000000100097802 */ /* 0x000fe20000000f00 */
[----:B0-----:R-:W-:-:S05]  /*05f0*/  IMAD.WIDE.U32 R2, R5, 0x4, R2 ;  /* 0x0000000405027825 */ /* 0x001fca00078e0002 */
[----:B------:R4:W-:Y:S02]  /*0600*/  STG.E desc[UR6][R2.64], R9 ;  /* 0x0000000902007986 */ /* 0x0009e4000c101906 */
.L_x_11:
[----:B------:R-:W-:Y:S05]  /*0610*/  BSYNC.RECONVERGENT B0 ;  /* 0x0000000000007941 */ /* 0x000fea0003800200 */
.L_x_10:
[----:B------:R-:W-:Y:S01]  /*0620*/  IADD3 R7, PT, PT, R7, R0, RZ ;  /* 0x0000000007077210 */ /* 0x000fe20007ffe0ff */
[----:B------:R-:W-:Y:S06]  /*0630*/  BRA.U !UP0, `(.L_x_12) ;  /* 0x0000000108207547 */ /* 0x000fec000b800000 */
[----:B0-234-:R-:W0:Y:S08]  /*0640*/  LDC.64 R2, c[0x0][0x388] ;  /* 0x0000e200ff027b82 */ /* 0x01de300000000a00 */
[----:B-1----:R-:W1:Y:S01]  /*0650*/  LDC.64 R4, c[0x0][0x380] ;  /* 0x0000e000ff047b82 */ /* 0x002e620000000a00 */
[----:B0-----:R-:W-:-:S06]  /*0660*/  IMAD.WIDE.U32 R2, R7, 0x4, R2 ;  /* 0x0000000407027825 */ /* 0x001fcc00078e0002 */
[----:B------:R-:W1:Y:S01]  /*0670*/  LDG.E R3, desc[UR6][R2.64] ;  /* 0x0000000602037981 */ /* 0x000e62000c1e1900 */
[----:B------:R-:W-:Y:S02]  /*0680*/  HFMA2 R9, -RZ, RZ, 0, 5.9604644775390625e-08 ;  /* 0x00000001ff097431 */ /* 0x000fe400000001ff */
[----:B-1----:R-:W-:-:S05]  /*0690*/  IMAD.WIDE.U32 R4, R3, 0x4, R4 ;  /* 0x0000000403047825 */ /* 0x002fca00078e0004 */
[----:B------:R0:W-:Y:S01]  /*06a0*/  STG.E desc[UR6][R4.64], R9 ;  /* 0x0000000904007986 */ /* 0x0001e2000c101906 */
[----:B------:R-:W-:Y:S05]  /*06b0*/  BRA `(.L_x_13) ;  /* 0x0000000000307947 */ /* 0x000fea0003800000 */
.L_x_12:
[----:B------:R-:W5:Y:S01]  /*06c0*/  LDCU UR4, c[0x0][0x390] ;  /* 0x00007200ff0477ac */ /* 0x000f620008000800 */
[----:B------:R-:W-:Y:S01]  /*06d0*/  BSSY.RECONVERGENT B0, `(.L_x_13) ;  /* 0x000000a000007945 */ /* 0x000fe20003800200 */
[----:B-----5:R-:W-:-:S13]  /*06e0*/  ISETP.GE.U32.AND P0, PT, R7, UR4, PT ;  /* 0x0000000407007c0c */ /* 0x020fda000bf06070 */
[----:B------:R-:W-:Y:S05]  /*06f0*/  @P0 BRA `(.L_x_14) ;  /* 0x00000000001c0947 */ /* 0x000fea0003800000 */
[----:B0-234-:R-:W1:Y:S02]  /*0700*/  LDC.64 R2, c[0x0][0x388] ;  /* 0x0000e200ff027b82 */ /* 0x01de640000000a00 */
[----:B-1----:R-:W-:-:S06]  /*0710*/  IMAD.WIDE.U32 R4, R7, 0x4, R2 ;  /* 0x0000000407047825 */ /* 0x002fcc00078e0002 */
[----:B------:R-:W0:Y:S01]  /*0720*/  LDC.64 R2, c[0x0][0x380] ;  /* 0x0000e000ff027b82 */ /* 0x000e220000000a00 */
[----:B------:R-:W0:Y:S01]  /*0730*/  LDG.E R5, desc[UR6][R4.64] ;  /* 0x0000000604057981 */ /* 0x000e22000c1e1900 */
[----:B------:R-:W-:Y:S01]  /*0740*/  MOV R9, 0x1 ;  /* 0x0000000100097802 */ /* 0x000fe20000000f00 */
[----:B0-----:R-:W-:-:S05]  /*0750*/  IMAD.WIDE.U32 R2, R5, 0x4, R2 ;  /* 0x0000000405027825 */ /* 0x001fca00078e0002 */
[----:B------:R0:W-:Y:S02]  /*0760*/  STG.E desc[UR6][R2.64], R9 ;  /* 0x0000000902007986 */ /* 0x0001e4000c101906 */
.L_x_14:
[----:B------:R-:W-:Y:S05]  /*0770*/  BSYNC.RECONVERGENT B0 ;  /* 0x0000000000007941 */ /* 0x000fea0003800200 */
.L_x_13:
        /* <DEDUP_REMOVED lines=10> */
.L_x_15:
        /* <DEDUP_REMOVED lines=11> */
.L_x_17:
[----:B------:R-:W-:Y:S05]  /*08d0*/  BSYNC.RECONVERGENT B0 ;  /* 0x0000000000007941 */ /* 0x000fea0003800200 */
.L_x_16:
        /* <DEDUP_REMOVED lines=10> */
.L_x_18:
        /* <DEDUP_REMOVED lines=11> */
.L_x_20:
[----:B------:R-:W-:Y:S05]  /*0a30*/  BSYNC.RECONVERGENT B0 ;  /* 0x0000000000007941 */ /* 0x000fea0003800200 */
.L_x_19:
[----:B01----:R-:W-:Y:S01]  /*0a40*/  IADD3 R5, PT, PT, R7, R0, RZ ;  /* 0x0000000007057210 */ /* 0x003fe20007ffe0ff */
[----:B------:R-:W-:Y:S06]  /*0a50*/  BRA.U !UP0, `(.L_x_21) ;  /* 0x0000000108207547 */ /* 0x000fec000b800000 */
[----:B--234-:R-:W0:Y:S02]  /*0a60*/  LDC.64 R2, c[0x0][0x388] ;  /* 0x0000e200ff027b82 */ /* 0x01ce240000000a00 */
[----:B0-----:R-:W-:-:S06]  /*0a70*/  IMAD.WIDE.U32 R2, R5, 0x4, R2 ;  /* 0x0000000405027825 */ /* 0x001fcc00078e0002 */
[----:B------:R-:W0:Y:S01]  /*0a80*/  LDC.64 R4, c[0x0][0x380] ;  /* 0x0000e000ff047b82 */ /* 0x000e220000000a00 */
[----:B------:R-:W0:Y:S01]  /*0a90*/  LDG.E R3, desc[UR6][R2.64] ;  /* 0x0000000602037981 */ /* 0x000e22000c1e1900 */
[----:B------:R-:W-:Y:S02]  /*0aa0*/  HFMA2 R7, -RZ, RZ, 0, 5.9604644775390625e-08 ;  /* 0x00000001ff077431 */ /* 0x000fe400000001ff */
[----:B0-----:R-:W-:-:S05]  /*0ab0*/  IMAD.WIDE.U32 R4, R3, 0x4, R4 ;  /* 0x0000000403047825 */ /* 0x001fca00078e0004 */
[----:B------:R0:W-:Y:S01]  /*0ac0*/  STG.E desc[UR6][R4.64], R7 ;  /* 0x0000000704007986 */ /* 0x0001e2000c101906 */
[----:B------:R-:W-:Y:S05]  /*0ad0*/  BRA `(.L_x_22) ;  /* 0x0000000000307947 */ /* 0x000fea0003800000 */
.L_x_21:
[----:B------:R-:W0:Y:S01]  /*0ae0*/  LDCU UR4, c[0x0][0x390] ;  /* 0x00007200ff0477ac */ /* 0x000e220008000800 */
[----:B------:R-:W-:Y:S01]  /*0af0*/  BSSY.RECONVERGENT B0, `(.L_x_22) ;  /* 0x000000a000007945 */ /* 0x000fe20003800200 */
[----:B0-----:R-:W-:-:S13]  /*0b00*/  ISETP.GE.U32.AND P0, PT, R5, UR4, PT ;  /* 0x0000000405007c0c */ /* 0x001fda000bf06070 */
[----:B------:R-:W-:Y:S05]  /*0b10*/  @P0 BRA `(.L_x_23) ;  /* 0x00000000001c0947 */ /* 0x000fea0003800000 */
[----:B--234-:R-:W0:Y:S02]  /*0b20*/  LDC.64 R2, c[0x0][0x388] ;  /* 0x0000e200ff027b82 */ /* 0x01ce240000000a00 */
[----:B0-----:R-:W-:-:S06]  /*0b30*/  IMAD.WIDE.U32 R4, R5, 0x4, R2 ;  /* 0x0000000405047825 */ /* 0x001fcc00078e0002 */
[----:B------:R-:W0:Y:S01]  /*0b40*/  LDC.64 R2, c[0x0][0x380] ;  /* 0x0000e000ff027b82 */ /* 0x000e220000000a00 */
[----:B------:R-:W0:Y:S01]  /*0b50*/  LDG.E R5, desc[UR6][R4.64] ;  /* 0x0000000604057981 */ /* 0x000e22000c1e1900 */
[----:B------:R-:W-:Y:S01]  /*0b60*/  MOV R7, 0x1 ;  /* 0x0000000100077802 */ /* 0x000fe20000000f00 */
[----:B0-----:R-:W-:-:S05]  /*0b70*/  IMAD.WIDE.U32 R2, R5, 0x4, R2 ;  /* 0x0000000405027825 */ /* 0x001fca00078e0002 */
[----:B------:R0:W-:Y:S02]  /*0b80*/  STG.E desc[UR6][R2.64], R7 ;  /* 0x0000000702007986 */ /* 0x0001e4000c101906 */
.L_x_23:
[----:B------:R-:W-:Y:S05]  /*0b90*/  BSYNC.RECONVERGENT B0 ;  /* 0x0000000000007941 */ /* 0x000fea0003800200 */
.L_x_22:
[----:B------:R-:W-:Y:S06]  /*0ba0*/  BAR.SYNC.DEFER_BLOCKING 0x0 ;  /* 0x0000000000007b1d */ /* 0x000fec0000010000 */
[----:B------:R-:W-:Y:S05]  /*0bb0*/  EXIT ;  /* 0x000000000000794d */ /* 0x000fea0003800000 */
.L_x_24:
[----:B------:R-:W-:-:S00]  /*0bc0*/  BRA `(.L_x_24) ;  /* 0xfffffffc00fc7947 */ /* 0x000fc0000383ffff */
[----:B------:R-:W-:-:S00]  /*0bd0*/  NOP ;  /* 0x0000000000007918 */ /* 0x000fc00000000000 */
        /* <DEDUP_REMOVED lines=10> */
.L_x_25:


//--------------------- .nv.shared.reserved.0     --------------------------
	.section	.nv.shared.reserved.0,"aw",@nobits
	.weak		__nv_reservedSMEM_offset_0_alias
	.size		__nv_reservedSMEM_offset_0_alias, 0, 64
	.other		__nv_reservedSMEM_offset_0_alias,@"STO_CUDA_RESERVED_SHARED STV_DEFAULT"
__nv_reservedSMEM_offset_0_alias:
	.zero		0
	.zero		64


//--------------------- .nv.constant0._Z26sparseMatrixVectorSetFlagsPjPKjj --------------------------
	.section	.nv.constant0._Z26sparseMatrixVectorSetFlagsPjPKjj,"a",@progbits
	.sectionflags	@""
	.align	4
.nv.constant0._Z26sparseMatrixVectorSetFlagsPjPKjj:
	.zero		916


//--------------------- SYMBOLS --------------------------

	.type		.nv.reservedSmem.offset0,@object
	.size		.nv.reservedSmem.offset0,0x4
